//
// Generated by NVIDIA NVVM Compiler
//
// Compiler Build ID: CL-36424714
// Cuda compilation tools, release 13.0, V13.0.88
// Based on NVVM 20.0.0
//

.version 9.0
.target sm_100
.address_size 64

	// .globl	_Z12AddVecKernelPdS_S_i

.visible .entry _Z12AddVecKernelPdS_S_i(
	.param .u64 .ptr .align 1 _Z12AddVecKernelPdS_S_i_param_0,
	.param .u64 .ptr .align 1 _Z12AddVecKernelPdS_S_i_param_1,
	.param .u64 .ptr .align 1 _Z12AddVecKernelPdS_S_i_param_2,
	.param .u32 _Z12AddVecKernelPdS_S_i_param_3
)
{
	.reg .pred 	%p<2>;
	.reg .b32 	%r<6>;
	.reg .b64 	%rd<11>;
	.reg .b64 	%fd<4>;

	ld.param.u64 	%rd1, [_Z12AddVecKernelPdS_S_i_param_0];
	ld.param.u64 	%rd2, [_Z12AddVecKernelPdS_S_i_param_1];
	ld.param.u64 	%rd3, [_Z12AddVecKernelPdS_S_i_param_2];
	ld.param.u32 	%r2, [_Z12AddVecKernelPdS_S_i_param_3];
	mov.u32 	%r3, %tid.x;
	mov.u32 	%r4, %ntid.x;
	mov.u32 	%r5, %ctaid.x;
	mad.lo.s32 	%r1, %r4, %r5, %r3;
	setp.ge.s32 	%p1, %r1, %r2;
	@%p1 bra 	$L__BB0_2;
	cvta.to.global.u64 	%rd4, %rd1;
	cvta.to.global.u64 	%rd5, %rd2;
	cvta.to.global.u64 	%rd6, %rd3;
	mul.wide.s32 	%rd7, %r1, 8;
	add.s64 	%rd8, %rd4, %rd7;
	ld.global.f64 	%fd1, [%rd8];
	add.s64 	%rd9, %rd5, %rd7;
	ld.global.f64 	%fd2, [%rd9];
	add.f64 	%fd3, %fd1, %fd2;
	add.s64 	%rd10, %rd6, %rd7;
	st.global.f64 	[%rd10], %fd3;
$L__BB0_2:
	ret;

}


// ===== COMPILED SASS (sm_100) =====

	.target	sm_100

	.elftype	@"ET_EXEC"


//--------------------- .note.nv.tkinfo           --------------------------
	.section	.note.nv.tkinfo,"",@"SHT_NOTE"
	.sectionflags	@"SHF_NOTE_NV_TKINFO"
	.tkinfo
        /*0018*/ 	.word	0x00000002
        /*0030*/ 	.string	""
        /*0030*/ 	.string	"ptxas"
        /*0030*/ 	.string	"Cuda compilation tools, release 13.0, V13.0.88"
        /*0030*/ 	.string	"Build cuda_13.0.r13.0/compiler.36424714_0"
        /*0030*/ 	.string	"-arch sm_100 -m 64 "



//--------------------- .note.nv.cuinfo           --------------------------
	.section	.note.nv.cuinfo,"",@"SHT_NOTE"
	.sectionflags	@"SHF_NOTE_NV_CUINFO"
        /*0018*/ 	.short	0x0002
        /*001a*/ 	.short	0x0064
        /*001c*/ 	.short	0x0082
	.zero		2


//--------------------- .nv.info                  --------------------------
	.section	.nv.info,"",@"SHT_CUDA_INFO"
	.align	4


	//----- nvinfo : EIATTR_REGCOUNT
	.align		4
        /*0000*/ 	.byte	0x04, 0x2f
        /*0002*/ 	.short	(.L_1 - .L_0)
	.align		4
.L_0:
        /*0004*/ 	.word	index@(_Z12AddVecKernelPdS_S_i)
        /*0008*/ 	.word	0x0000000e


	//----- nvinfo : EIATTR_FRAME_SIZE
	.align		4
.L_1:
        /*000c*/ 	.byte	0x04, 0x11
        /*000e*/ 	.short	(.L_3 - .L_2)
	.align		4
.L_2:
        /*0010*/ 	.word	index@(_Z12AddVecKernelPdS_S_i)
        /*0014*/ 	.word	0x00000000


	//----- nvinfo : EIATTR_MIN_STACK_SIZE
	.align		4
.L_3:
        /*0018*/ 	.byte	0x04, 0x12
        /*001a*/ 	.short	(.L_5 - .L_4)
	.align		4
.L_4:
        /*001c*/ 	.word	index@(_Z12AddVecKernelPdS_S_i)
        /*0020*/ 	.word	0x00000000
.L_5:


//--------------------- .nv.compat                --------------------------
	.section	.nv.compat,"",@"SHT_CUDA_COMPAT_INFO"
	.align	4
        /*0000*/ 	.byte	0x02, 0x09, 0x00, 0x00, 0x02, 0x02, 0x01, 0x00, 0x02, 0x05, 0x05, 0x00, 0x03, 0x07, 0x01, 0x01
        /*0010*/ 	.byte	0x02, 0x03, 0x00, 0x00, 0x02, 0x06, 0x01, 0x00, 0x04, 0x0b, 0x08, 0x00, 0x01, 0x00, 0x00, 0x00
        /*0020*/ 	.byte	0x00, 0x00, 0x00, 0x00


//--------------------- .nv.info._Z12AddVecKernelPdS_S_i --------------------------
	.section	.nv.info._Z12AddVecKernelPdS_S_i,"",@"SHT_CUDA_INFO"
	.sectionflags	@""
	.align	4


	//----- nvinfo : EIATTR_CUDA_API_VERSION
	.align		4
        /*0000*/ 	.byte	0x04, 0x37
        /*0002*/ 	.short	(.L_7 - .L_6)
.L_6:
        /*0004*/ 	.word	0x00000082


	//----- nvinfo : EIATTR_KPARAM_INFO
	.align		4
.L_7:
        /*0008*/ 	.byte	0x04, 0x17
        /*000a*/ 	.short	(.L_9 - .L_8)
.L_8:
        /*000c*/ 	.word	0x00000000
        /*0010*/ 	.short	0x0003
        /*0012*/ 	.short	0x0018
        /*0014*/ 	.byte	0x00, 0xf0, 0x11, 0x00


	//----- nvinfo : EIATTR_KPARAM_INFO
	.align		4
.L_9:
        /*0018*/ 	.byte	0x04, 0x17
        /*001a*/ 	.short	(.L_11 - .L_10)
.L_10:
        /*001c*/ 	.word	0x00000000
        /*0020*/ 	.short	0x0002
        /*0022*/ 	.short	0x0010
        /*0024*/ 	.byte	0x00, 0xf5, 0x21, 0x00


	//----- nvinfo : EIATTR_KPARAM_INFO
	.align		4
.L_11:
        /*0028*/ 	.byte	0x04, 0x17
        /*002a*/ 	.short	(.L_13 - .L_12)
.L_12:
        /*002c*/ 	.word	0x00000000
        /*0030*/ 	.short	0x0001
        /*0032*/ 	.short	0x0008
        /*0034*/ 	.byte	0x00, 0xf5, 0x21, 0x00


	//----- nvinfo : EIATTR_KPARAM_INFO
	.align		4
.L_13:
        /*0038*/ 	.byte	0x04, 0x17
        /*003a*/ 	.short	(.L_15 - .L_14)
.L_14:
        /*003c*/ 	.word	0x00000000
        /*0040*/ 	.short	0x0000
        /*0042*/ 	.short	0x0000
        /*0044*/ 	.byte	0x00, 0xf5, 0x21, 0x00


	//----- nvinfo : EIATTR_SPARSE_MMA_MASK
	.align		4
.L_15:
        /*0048*/ 	.byte	0x03, 0x50
        /*004a*/ 	.short	0x0000


	//----- nvinfo : EIATTR_MAXREG_COUNT
	.align		4
        /*004c*/ 	.byte	0x03, 0x1b
        /*004e*/ 	.short	0x00ff


	//----- nvinfo : EIATTR_MERCURY_ISA_VERSION
	.align		4
        /*0050*/ 	.byte	0x03, 0x5f
        /*0052*/ 	.short	0x0101


	//----- nvinfo : EIATTR_VRC_CTA_INIT_COUNT
	.align		4
        /*0054*/ 	.byte	0x02, 0x4a
	.zero		1
	.zero		1


	//----- nvinfo : EIATTR_EXIT_INSTR_OFFSETS
	.align		4
        /*0058*/ 	.byte	0x04, 0x1c
        /*005a*/ 	.short	(.L_17 - .L_16)


	//   ....[0]....
.L_16:
        /*005c*/ 	.word	0x00000070


	//   ....[1]....
        /*0060*/ 	.word	0x00000130


	//----- nvinfo : EIATTR_CBANK_PARAM_SIZE
	.align		4
.L_17:
        /*0064*/ 	.byte	0x03, 0x19
        /*0066*/ 	.short	0x001c


	//----- nvinfo : EIATTR_PARAM_CBANK
	.align		4
        /*0068*/ 	.byte	0x04, 0x0a
        /*006a*/ 	.short	(.L_19 - .L_18)
	.align		4
.L_18:
        /*006c*/ 	.word	index@(.nv.constant0._Z12AddVecKernelPdS_S_i)
        /*0070*/ 	.short	0x0380
        /*0072*/ 	.short	0x001c


	//----- nvinfo : EIATTR_SW_WAR
	.align		4
.L_19:
        /*0074*/ 	.byte	0x04, 0x36
        /*0076*/ 	.short	(.L_21 - .L_20)
.L_20:
        /*0078*/ 	.word	0x00000008
.L_21:


//--------------------- .nv.callgraph             --------------------------
	.section	.nv.callgraph,"",@"SHT_CUDA_CALLGRAPH"
	.align	4
	.sectionentsize	8
	.align		4
        /*0000*/ 	.word	0x00000000
	.align		4
        /*0004*/ 	.word	0xffffffff
	.align		4
        /*0008*/ 	.word	0x00000000
	.align		4
        /*000c*/ 	.word	0xfffffffe
	.align		4
        /*0010*/ 	.word	0x00000000
	.align		4
        /*0014*/ 	.word	0xfffffffd
	.align		4
        /*0018*/ 	.word	0x00000000
	.align		4
        /*001c*/ 	.word	0xfffffffc


//--------------------- .text._Z12AddVecKernelPdS_S_i --------------------------
	.section	.text._Z12AddVecKernelPdS_S_i,"ax",@progbits
	.align	128
        .global         _Z12AddVecKernelPdS_S_i
        .type           _Z12AddVecKernelPdS_S_i,@function
        .size           _Z12AddVecKernelPdS_S_i,(.L_x_1 - _Z12AddVecKernelPdS_S_i)
        .other          _Z12AddVecKernelPdS_S_i,@"STO_CUDA_ENTRY STV_DEFAULT"
_Z12AddVecKernelPdS_S_i:
.text._Z12AddVecKernelPdS_S_i:
[----:B------:R-:W-:Y:S01]  /*0000*/  LDC R1, c[0x0][0x37c] ;  /* 0x0000df00ff017b82 */ /* 0x000fe20000000800 */
[----:B------:R-:W0:Y:S01]  /*0010*/  S2R R11, SR_TID.X ;  /* 0x00000000000b7919 */ /* 0x000e220000002100 */
[----:B------:R-:W0:Y:S01]  /*0020*/  LDCU UR4, c[0x0][0x360] ;  /* 0x00006c00ff0477ac */ /* 0x000e220008000800 */
[----:B------:R-:W0:Y:S01]  /*0030*/  S2R R0, SR_CTAID.X ;  /* 0x0000000000007919 */ /* 0x000e220000002500 */
[----:B------:R-:W1:Y:S01]  /*0040*/  LDCU UR5, c[0x0][0x398] ;  /* 0x00007300ff0577ac */ /* 0x000e620008000800 */
[----:B0-----:R-:W-:-:S05]  /*0050*/  IMAD R11, R0, UR4, R11 ;  /* 0x00000004000b7c24 */ /* 0x001fca000f8e020b */
[----:B-1----:R-:W-:-:S13]  /*0060*/  ISETP.GE.AND P0, PT, R11, UR5, PT ;  /* 0x000000050b007c0c */ /* 0x002fda000bf06270 */
[----:B------:R-:W-:Y:S05]  /*0070*/  @P0 EXIT ;  /* 0x000000000000094d */ /* 0x000fea0003800000 */
[----:B------:R-:W0:Y:S01]  /*0080*/  LDC.64 R2, c[0x0][0x380] ;  /* 0x0000e000ff027b82 */ /* 0x000e220000000a00 */
[----:B------:R-:W1:Y:S07]  /*0090*/  LDCU.64 UR4, c[0x0][0x358] ;  /* 0x00006b00ff0477ac */ /* 0x000e6e0008000a00 */
[----:B------:R-:W2:Y:S08]  /*00a0*/  LDC.64 R4, c[0x0][0x388] ;  /* 0x0000e200ff047b82 */ /* 0x000eb00000000a00 */
[----:B------:R-:W3:Y:S01]  /*00b0*/  LDC.64 R8, c[0x0][0x390] ;  /* 0x0000e400ff087b82 */ /* 0x000ee20000000a00 */
[----:B0-----:R-:W-:-:S06]  /*00c0*/  IMAD.WIDE R2, R11, 0x8, R2 ;  /* 0x000000080b027825 */ /* 0x001fcc00078e0202 */
[----:B-1----:R-:W4:Y:S01]  /*00d0*/  LDG.E.64 R2, desc[UR4][R2.64] ;  /* 0x0000000402027981 */ /* 0x002f22000c1e1b00 */
[----:B--2---:R-:W-:-:S06]  /*00e0*/  IMAD.WIDE R4, R11, 0x8, R4 ;  /* 0x000000080b047825 */ /* 0x004fcc00078e0204 */
[----:B------:R-:W4:Y:S01]  /*00f0*/  LDG.E.64 R4, desc[UR4][R4.64] ;  /* 0x0000000404047981 */ /* 0x000f22000c1e1b00 */
[----:B---3--:R-:W-:Y:S01]  /*0100*/  IMAD.WIDE R8, R11, 0x8, R8 ;  /* 0x000000080b087825 */ /* 0x008fe200078e0208 */
[----:B----4-:R-:W-:-:S07]  /*0110*/  DADD R6, R2, R4 ;  /* 0x0000000002067229 */ /* 0x010fce0000000004 */
[----:B------:R-:W-:Y:S01]  /*0120*/  STG.E.64 desc[UR4][R8.64], R6 ;  /* 0x0000000608007986 */ /* 0x000fe2000c101b04 */
[----:B------:R-:W-:Y:S05]  /*0130*/  EXIT ;  /* 0x000000000000794d */ /* 0x000fea0003800000 */
.L_x_0:
[----:B------:R-:W-:-:S00]  /*0140*/  BRA `(.L_x_0) ;  /* 0xfffffffc00fc7947 */ /* 0x000fc0000383ffff */
[----:B------:R-:W-:-:S00]  /*0150*/  NOP ;  /* 0x0000000000007918 */ /* 0x000fc00000000000 */
        /* <DEDUP_REMOVED lines=10> */
.L_x_1:


//--------------------- .nv.shared.reserved.0     --------------------------
	.section	.nv.shared.reserved.0,"aw",@nobits
	.weak		__nv_reservedSMEM_offset_0_alias
	.size		__nv_reservedSMEM_offset_0_alias, 0, 64
	.other		__nv_reservedSMEM_offset_0_alias,@"STO_CUDA_RESERVED_SHARED STV_DEFAULT"
__nv_reservedSMEM_offset_0_alias:
	.zero		0
	.zero		64


//--------------------- .nv.constant0._Z12AddVecKernelPdS_S_i --------------------------
	.section	.nv.constant0._Z12AddVecKernelPdS_S_i,"a",@progbits
	.sectionflags	@""
	.align	4
.nv.constant0._Z12AddVecKernelPdS_S_i:
	.zero		924


//--------------------- SYMBOLS --------------------------

	.type		.nv.reservedSmem.offset0,@object
	.size		.nv.reservedSmem.offset0,0x4
